//
// Generated by NVIDIA NVVM Compiler
//
// Compiler Build ID: CL-36424714
// Cuda compilation tools, release 13.0, V13.0.88
// Based on NVVM 20.0.0
//

.version 9.0
.target sm_100
.address_size 64

	// .globl	_Z16bfs_round_kernelPKiS0_S0_iiPiS1_S1_S1_i

.visible .entry _Z16bfs_round_kernelPKiS0_S0_iiPiS1_S1_S1_i(
	.param .u64 .ptr .align 1 _Z16bfs_round_kernelPKiS0_S0_iiPiS1_S1_S1_i_param_0,
	.param .u64 .ptr .align 1 _Z16bfs_round_kernelPKiS0_S0_iiPiS1_S1_S1_i_param_1,
	.param .u64 .ptr .align 1 _Z16bfs_round_kernelPKiS0_S0_iiPiS1_S1_S1_i_param_2,
	.param .u32 _Z16bfs_round_kernelPKiS0_S0_iiPiS1_S1_S1_i_param_3,
	.param .u32 _Z16bfs_round_kernelPKiS0_S0_iiPiS1_S1_S1_i_param_4,
	.param .u64 .ptr .align 1 _Z16bfs_round_kernelPKiS0_S0_iiPiS1_S1_S1_i_param_5,
	.param .u64 .ptr .align 1 _Z16bfs_round_kernelPKiS0_S0_iiPiS1_S1_S1_i_param_6,
	.param .u64 .ptr .align 1 _Z16bfs_round_kernelPKiS0_S0_iiPiS1_S1_S1_i_param_7,
	.param .u64 .ptr .align 1 _Z16bfs_round_kernelPKiS0_S0_iiPiS1_S1_S1_i_param_8,
	.param .u32 _Z16bfs_round_kernelPKiS0_S0_iiPiS1_S1_S1_i_param_9
)
{
	.reg .pred 	%p<6>;
	.reg .b32 	%r<19>;
	.reg .b64 	%rd<27>;

	ld.param.u64 	%rd7, [_Z16bfs_round_kernelPKiS0_S0_iiPiS1_S1_S1_i_param_0];
	ld.param.u64 	%rd8, [_Z16bfs_round_kernelPKiS0_S0_iiPiS1_S1_S1_i_param_1];
	ld.param.u64 	%rd9, [_Z16bfs_round_kernelPKiS0_S0_iiPiS1_S1_S1_i_param_2];
	ld.param.u32 	%r10, [_Z16bfs_round_kernelPKiS0_S0_iiPiS1_S1_S1_i_param_3];
	ld.param.u32 	%r8, [_Z16bfs_round_kernelPKiS0_S0_iiPiS1_S1_S1_i_param_4];
	ld.param.u64 	%rd10, [_Z16bfs_round_kernelPKiS0_S0_iiPiS1_S1_S1_i_param_5];
	ld.param.u64 	%rd11, [_Z16bfs_round_kernelPKiS0_S0_iiPiS1_S1_S1_i_param_6];
	ld.param.u64 	%rd12, [_Z16bfs_round_kernelPKiS0_S0_iiPiS1_S1_S1_i_param_7];
	ld.param.u64 	%rd13, [_Z16bfs_round_kernelPKiS0_S0_iiPiS1_S1_S1_i_param_8];
	ld.param.u32 	%r9, [_Z16bfs_round_kernelPKiS0_S0_iiPiS1_S1_S1_i_param_9];
	mov.u32 	%r11, %ctaid.x;
	mov.u32 	%r12, %ntid.x;
	mov.u32 	%r13, %tid.x;
	mad.lo.s32 	%r1, %r11, %r12, %r13;
	setp.ge.s32 	%p1, %r1, %r10;
	@%p1 bra 	$L__BB0_7;
	cvta.to.global.u64 	%rd14, %rd7;
	cvta.to.global.u64 	%rd15, %rd9;
	mul.wide.s32 	%rd16, %r1, 4;
	add.s64 	%rd17, %rd15, %rd16;
	ld.global.u32 	%r14, [%rd17];
	mul.wide.s32 	%rd18, %r14, 4;
	add.s64 	%rd1, %rd14, %rd18;
	ld.global.u32 	%r18, [%rd1];
	ld.global.u32 	%r15, [%rd1+4];
	setp.ge.s32 	%p2, %r18, %r15;
	@%p2 bra 	$L__BB0_7;
	add.s32 	%r3, %r9, 1;
	cvta.to.global.u64 	%rd2, %rd8;
	cvta.to.global.u64 	%rd3, %rd10;
	cvta.to.global.u64 	%rd4, %rd11;
	cvta.to.global.u64 	%rd5, %rd13;
	cvta.to.global.u64 	%rd6, %rd12;
$L__BB0_3:
	mul.wide.s32 	%rd19, %r18, 4;
	add.s64 	%rd20, %rd2, %rd19;
	ld.global.u32 	%r5, [%rd20];
	mul.wide.s32 	%rd21, %r5, 4;
	add.s64 	%rd22, %rd3, %rd21;
	atom.global.exch.b32 	%r16, [%rd22], 1;
	setp.ne.s32 	%p3, %r16, 0;
	@%p3 bra 	$L__BB0_6;
	add.s64 	%rd24, %rd4, %rd21;
	st.global.u32 	[%rd24], %r3;
	atom.global.add.u32 	%r6, [%rd5], 1;
	setp.ge.s32 	%p4, %r6, %r8;
	@%p4 bra 	$L__BB0_6;
	mul.wide.s32 	%rd25, %r6, 4;
	add.s64 	%rd26, %rd6, %rd25;
	st.global.u32 	[%rd26], %r5;
$L__BB0_6:
	add.s32 	%r18, %r18, 1;
	ld.global.u32 	%r17, [%rd1+4];
	setp.lt.s32 	%p5, %r18, %r17;
	@%p5 bra 	$L__BB0_3;
$L__BB0_7:
	ret;

}


// ===== COMPILED SASS (sm_100) =====

	.target	sm_100

	.elftype	@"ET_EXEC"


//--------------------- .note.nv.tkinfo           --------------------------
	.section	.note.nv.tkinfo,"",@"SHT_NOTE"
	.sectionflags	@"SHF_NOTE_NV_TKINFO"
	.tkinfo
        /*0018*/ 	.word	0x00000002
        /*0030*/ 	.string	""
        /*0030*/ 	.string	"ptxas"
        /*0030*/ 	.string	"Cuda compilation tools, release 13.0, V13.0.88"
        /*0030*/ 	.string	"Build cuda_13.0.r13.0/compiler.36424714_0"
        /*0030*/ 	.string	"-arch sm_100 -m 64 "



//--------------------- .note.nv.cuinfo           --------------------------
	.section	.note.nv.cuinfo,"",@"SHT_NOTE"
	.sectionflags	@"SHF_NOTE_NV_CUINFO"
        /*0018*/ 	.short	0x0002
        /*001a*/ 	.short	0x0064
        /*001c*/ 	.short	0x0082
	.zero		2


//--------------------- .nv.info                  --------------------------
	.section	.nv.info,"",@"SHT_CUDA_INFO"
	.align	4


	//----- nvinfo : EIATTR_REGCOUNT
	.align		4
        /*0000*/ 	.byte	0x04, 0x2f
        /*0002*/ 	.short	(.L_1 - .L_0)
	.align		4
.L_0:
        /*0004*/ 	.word	index@(_Z16bfs_round_kernelPKiS0_S0_iiPiS1_S1_S1_i)
        /*0008*/ 	.word	0x0000001a


	//----- nvinfo : EIATTR_FRAME_SIZE
	.align		4
.L_1:
        /*000c*/ 	.byte	0x04, 0x11
        /*000e*/ 	.short	(.L_3 - .L_2)
	.align		4
.L_2:
        /*0010*/ 	.word	index@(_Z16bfs_round_kernelPKiS0_S0_iiPiS1_S1_S1_i)
        /*0014*/ 	.word	0x00000000


	//----- nvinfo : EIATTR_MIN_STACK_SIZE
	.align		4
.L_3:
        /*0018*/ 	.byte	0x04, 0x12
        /*001a*/ 	.short	(.L_5 - .L_4)
	.align		4
.L_4:
        /*001c*/ 	.word	index@(_Z16bfs_round_kernelPKiS0_S0_iiPiS1_S1_S1_i)
        /*0020*/ 	.word	0x00000000
.L_5:


//--------------------- .nv.compat                --------------------------
	.section	.nv.compat,"",@"SHT_CUDA_COMPAT_INFO"
	.align	4
        /*0000*/ 	.byte	0x02, 0x09, 0x00, 0x00, 0x02, 0x02, 0x01, 0x00, 0x02, 0x05, 0x05, 0x00, 0x03, 0x07, 0x01, 0x01
        /*0010*/ 	.byte	0x02, 0x03, 0x00, 0x00, 0x02, 0x06, 0x01, 0x00, 0x04, 0x0b, 0x08, 0x00, 0x09, 0x00, 0x00, 0x00
        /*0020*/ 	.byte	0x00, 0x00, 0x00, 0x00


//--------------------- .nv.info._Z16bfs_round_kernelPKiS0_S0_iiPiS1_S1_S1_i --------------------------
	.section	.nv.info._Z16bfs_round_kernelPKiS0_S0_iiPiS1_S1_S1_i,"",@"SHT_CUDA_INFO"
	.sectionflags	@""
	.align	4


	//----- nvinfo : EIATTR_CUDA_API_VERSION
	.align		4
        /*0000*/ 	.byte	0x04, 0x37
        /*0002*/ 	.short	(.L_7 - .L_6)
.L_6:
        /*0004*/ 	.word	0x00000082


	//----- nvinfo : EIATTR_KPARAM_INFO
	.align		4
.L_7:
        /*0008*/ 	.byte	0x04, 0x17
        /*000a*/ 	.short	(.L_9 - .L_8)
.L_8:
        /*000c*/ 	.word	0x00000000
        /*0010*/ 	.short	0x0009
        /*0012*/ 	.short	0x0040
        /*0014*/ 	.byte	0x00, 0xf0, 0x11, 0x00


	//----- nvinfo : EIATTR_KPARAM_INFO
	.align		4
.L_9:
        /*0018*/ 	.byte	0x04, 0x17
        /*001a*/ 	.short	(.L_11 - .L_10)
.L_10:
        /*001c*/ 	.word	0x00000000
        /*0020*/ 	.short	0x0008
        /*0022*/ 	.short	0x0038
        /*0024*/ 	.byte	0x00, 0xf5, 0x21, 0x00


	//----- nvinfo : EIATTR_KPARAM_INFO
	.align		4
.L_11:
        /*0028*/ 	.byte	0x04, 0x17
        /*002a*/ 	.short	(.L_13 - .L_12)
.L_12:
        /*002c*/ 	.word	0x00000000
        /*0030*/ 	.short	0x0007
        /*0032*/ 	.short	0x0030
        /*0034*/ 	.byte	0x00, 0xf5, 0x21, 0x00


	//----- nvinfo : EIATTR_KPARAM_INFO
	.align		4
.L_13:
        /*0038*/ 	.byte	0x04, 0x17
        /*003a*/ 	.short	(.L_15 - .L_14)
.L_14:
        /*003c*/ 	.word	0x00000000
        /*0040*/ 	.short	0x0006
        /*0042*/ 	.short	0x0028
        /*0044*/ 	.byte	0x00, 0xf5, 0x21, 0x00


	//----- nvinfo : EIATTR_KPARAM_INFO
	.align		4
.L_15:
        /*0048*/ 	.byte	0x04, 0x17
        /*004a*/ 	.short	(.L_17 - .L_16)
.L_16:
        /*004c*/ 	.word	0x00000000
        /*0050*/ 	.short	0x0005
        /*0052*/ 	.short	0x0020
        /*0054*/ 	.byte	0x00, 0xf5, 0x21, 0x00


	//----- nvinfo : EIATTR_KPARAM_INFO
	.align		4
.L_17:
        /*0058*/ 	.byte	0x04, 0x17
        /*005a*/ 	.short	(.L_19 - .L_18)
.L_18:
        /*005c*/ 	.word	0x00000000
        /*0060*/ 	.short	0x0004
        /*0062*/ 	.short	0x001c
        /*0064*/ 	.byte	0x00, 0xf0, 0x11, 0x00


	//----- nvinfo : EIATTR_KPARAM_INFO
	.align		4
.L_19:
        /*0068*/ 	.byte	0x04, 0x17
        /*006a*/ 	.short	(.L_21 - .L_20)
.L_20:
        /*006c*/ 	.word	0x00000000
        /*0070*/ 	.short	0x0003
        /*0072*/ 	.short	0x0018
        /*0074*/ 	.byte	0x00, 0xf0, 0x11, 0x00


	//----- nvinfo : EIATTR_KPARAM_INFO
	.align		4
.L_21:
        /*0078*/ 	.byte	0x04, 0x17
        /*007a*/ 	.short	(.L_23 - .L_22)
.L_22:
        /*007c*/ 	.word	0x00000000
        /*0080*/ 	.short	0x0002
        /*0082*/ 	.short	0x0010
        /*0084*/ 	.byte	0x00, 0xf5, 0x21, 0x00


	//----- nvinfo : EIATTR_KPARAM_INFO
	.align		4
.L_23:
        /*0088*/ 	.byte	0x04, 0x17
        /*008a*/ 	.short	(.L_25 - .L_24)
.L_24:
        /*008c*/ 	.word	0x00000000
        /*0090*/ 	.short	0x0001
        /*0092*/ 	.short	0x0008
        /*0094*/ 	.byte	0x00, 0xf5, 0x21, 0x00


	//----- nvinfo : EIATTR_KPARAM_INFO
	.align		4
.L_25:
        /*0098*/ 	.byte	0x04, 0x17
        /*009a*/ 	.short	(.L_27 - .L_26)
.L_26:
        /*009c*/ 	.word	0x00000000
        /*00a0*/ 	.short	0x0000
        /*00a2*/ 	.short	0x0000
        /*00a4*/ 	.byte	0x00, 0xf5, 0x21, 0x00


	//----- nvinfo : EIATTR_SPARSE_MMA_MASK
	.align		4
.L_27:
        /*00a8*/ 	.byte	0x03, 0x50
        /*00aa*/ 	.short	0x0000


	//----- nvinfo : EIATTR_MAXREG_COUNT
	.align		4
        /*00ac*/ 	.byte	0x03, 0x1b
        /*00ae*/ 	.short	0x00ff


	//----- nvinfo : EIATTR_MERCURY_ISA_VERSION
	.align		4
        /*00b0*/ 	.byte	0x03, 0x5f
        /*00b2*/ 	.short	0x0101


	//----- nvinfo : EIATTR_INT_WARP_WIDE_INSTR_OFFSETS
	.align		4
        /*00b4*/ 	.byte	0x04, 0x31
        /*00b6*/ 	.short	(.L_29 - .L_28)


	//   ....[0]....
.L_28:
        /*00b8*/ 	.word	0x00000210


	//   ....[1]....
        /*00bc*/ 	.word	0x000002c0


	//----- nvinfo : EIATTR_VRC_CTA_INIT_COUNT
	.align		4
.L_29:
        /*00c0*/ 	.byte	0x02, 0x4a
	.zero		1
	.zero		1


	//----- nvinfo : EIATTR_EXIT_INSTR_OFFSETS
	.align		4
        /*00c4*/ 	.byte	0x04, 0x1c
        /*00c6*/ 	.short	(.L_31 - .L_30)


	//   ....[0]....
.L_30:
        /*00c8*/ 	.word	0x00000070


	//   ....[1]....
        /*00cc*/ 	.word	0x00000110


	//   ....[2]....
        /*00d0*/ 	.word	0x00000370


	//----- nvinfo : EIATTR_CRS_STACK_SIZE
	.align		4
.L_31:
        /*00d4*/ 	.byte	0x04, 0x1e
        /*00d6*/ 	.short	(.L_33 - .L_32)
.L_32:
        /*00d8*/ 	.word	0x00000000


	//----- nvinfo : EIATTR_CBANK_PARAM_SIZE
	.align		4
.L_33:
        /*00dc*/ 	.byte	0x03, 0x19
        /*00de*/ 	.short	0x0044


	//----- nvinfo : EIATTR_PARAM_CBANK
	.align		4
        /*00e0*/ 	.byte	0x04, 0x0a
        /*00e2*/ 	.short	(.L_35 - .L_34)
	.align		4
.L_34:
        /*00e4*/ 	.word	index@(.nv.constant0._Z16bfs_round_kernelPKiS0_S0_iiPiS1_S1_S1_i)
        /*00e8*/ 	.short	0x0380
        /*00ea*/ 	.short	0x0044


	//----- nvinfo : EIATTR_SW_WAR
	.align		4
.L_35:
        /*00ec*/ 	.byte	0x04, 0x36
        /*00ee*/ 	.short	(.L_37 - .L_36)
.L_36:
        /*00f0*/ 	.word	0x00000008
.L_37:


//--------------------- .nv.callgraph             --------------------------
	.section	.nv.callgraph,"",@"SHT_CUDA_CALLGRAPH"
	.align	4
	.sectionentsize	8
	.align		4
        /*0000*/ 	.word	0x00000000
	.align		4
        /*0004*/ 	.word	0xffffffff
	.align		4
        /*0008*/ 	.word	0x00000000
	.align		4
        /*000c*/ 	.word	0xfffffffe
	.align		4
        /*0010*/ 	.word	0x00000000
	.align		4
        /*0014*/ 	.word	0xfffffffd
	.align		4
        /*0018*/ 	.word	0x00000000
	.align		4
        /*001c*/ 	.word	0xfffffffc


//--------------------- .text._Z16bfs_round_kernelPKiS0_S0_iiPiS1_S1_S1_i --------------------------
	.section	.text._Z16bfs_round_kernelPKiS0_S0_iiPiS1_S1_S1_i,"ax",@progbits
	.align	128
        .global         _Z16bfs_round_kernelPKiS0_S0_iiPiS1_S1_S1_i
        .type           _Z16bfs_round_kernelPKiS0_S0_iiPiS1_S1_S1_i,@function
        .size           _Z16bfs_round_kernelPKiS0_S0_iiPiS1_S1_S1_i,(.L_x_4 - _Z16bfs_round_kernelPKiS0_S0_iiPiS1_S1_S1_i)
        .other          _Z16bfs_round_kernelPKiS0_S0_iiPiS1_S1_S1_i,@"STO_CUDA_ENTRY STV_DEFAULT"
_Z16bfs_round_kernelPKiS0_S0_iiPiS1_S1_S1_i:
.text._Z16bfs_round_kernelPKiS0_S0_iiPiS1_S1_S1_i:
[----:B------:R-:W-:Y:S01]  /*0000*/  LDC R1, c[0x0][0x37c] ;  /* 0x0000df00ff017b82 */ /* 0x000fe20000000800 */
[----:B------:R-:W0:Y:S07]  /*0010*/  S2R R0, SR_TID.X ;  /* 0x0000000000007919 */ /* 0x000e2e0000002100 */
[----:B------:R-:W0:Y:S01]  /*0020*/  S2UR UR4, SR_CTAID.X ;  /* 0x00000000000479c3 */ /* 0x000e220000002500 */
[----:B------:R-:W1:Y:S07]  /*0030*/  LDCU UR5, c[0x0][0x398] ;  /* 0x00007300ff0577ac */ /* 0x000e6e0008000800 */
[----:B------:R-:W0:Y:S02]  /*0040*/  LDC R3, c[0x0][0x360] ;  /* 0x0000d800ff037b82 */ /* 0x000e240000000800 */
[----:B0-----:R-:W-:-:S05]  /*0050*/  IMAD R3, R3, UR4, R0 ;  /* 0x0000000403037c24 */ /* 0x001fca000f8e0200 */
[----:B-1----:R-:W-:-:S13]  /*0060*/  ISETP.GE.AND P0, PT, R3, UR5, PT ;  /* 0x0000000503007c0c */ /* 0x002fda000bf06270 */
[----:B------:R-:W-:Y:S05]  /*0070*/  @P0 EXIT ;  /* 0x000000000000094d */ /* 0x000fea0003800000 */
[----:B------:R-:W0:Y:S01]  /*0080*/  LDC.64 R4, c[0x0][0x390] ;  /* 0x0000e400ff047b82 */ /* 0x000e220000000a00 */
[----:B------:R-:W1:Y:S01]  /*0090*/  LDCU.64 UR4, c[0x0][0x358] ;  /* 0x00006b00ff0477ac */ /* 0x000e620008000a00 */
[----:B0-----:R-:W-:-:S06]  /*00a0*/  IMAD.WIDE R4, R3, 0x4, R4 ;  /* 0x0000000403047825 */ /* 0x001fcc00078e0204 */
[----:B------:R-:W0:Y:S01]  /*00b0*/  LDC.64 R2, c[0x0][0x380] ;  /* 0x0000e000ff027b82 */ /* 0x000e220000000a00 */
[----:B-1----:R-:W0:Y:S02]  /*00c0*/  LDG.E R5, desc[UR4][R4.64] ;  /* 0x0000000404057981 */ /* 0x002e24000c1e1900 */
[----:B0-----:R-:W-:-:S05]  /*00d0*/  IMAD.WIDE R2, R5, 0x4, R2 ;  /* 0x0000000405027825 */ /* 0x001fca00078e0202 */
[----:B------:R-:W2:Y:S04]  /*00e0*/  LDG.E R11, desc[UR4][R2.64] ;  /* 0x00000004020b7981 */ /* 0x000ea8000c1e1900 */
[----:B------:R-:W2:Y:S02]  /*00f0*/  LDG.E R0, desc[UR4][R2.64+0x4] ;  /* 0x0000040402007981 */ /* 0x000ea4000c1e1900 */
[----:B--2---:R-:W-:-:S13]  /*0100*/  ISETP.GE.AND P0, PT, R11, R0, PT ;  /* 0x000000000b00720c */ /* 0x004fda0003f06270 */
[----:B------:R-:W-:Y:S05]  /*0110*/  @P0 EXIT ;  /* 0x000000000000094d */ /* 0x000fea0003800000 */
[----:B------:R-:W0:Y:S01]  /*0120*/  LDC R0, c[0x0][0x3c0] ;  /* 0x0000f000ff007b82 */ /* 0x000e220000000800 */
[----:B------:R-:W1:Y:S07]  /*0130*/  LDCU UR7, c[0x0][0x39c] ;  /* 0x00007380ff0777ac */ /* 0x000e6e0008000800 */
[----:B------:R-:W2:Y:S08]  /*0140*/  LDC.64 R4, c[0x0][0x388] ;  /* 0x0000e200ff047b82 */ /* 0x000eb00000000a00 */
[----:B------:R-:W3:Y:S08]  /*0150*/  LDC.64 R6, c[0x0][0x3a0] ;  /* 0x0000e800ff067b82 */ /* 0x000ef00000000a00 */
[----:B------:R-:W4:Y:S01]  /*0160*/  LDC.64 R8, c[0x0][0x3a8] ;  /* 0x0000ea00ff087b82 */ /* 0x000f220000000a00 */
[----:B01----:R-:W-:-:S07]  /*0170*/  VIADD R0, R0, 0x1 ;  /* 0x0000000100007836 */ /* 0x003fce0000000000 */
.L_x_2:
[----:B0-2---:R-:W-:-:S06]  /*0180*/  IMAD.WIDE R12, R11, 0x4, R4 ;  /* 0x000000040b0c7825 */ /* 0x005fcc00078e0204 */
[----:B------:R-:W3:Y:S01]  /*0190*/  LDG.E R13, desc[UR4][R12.64] ;  /* 0x000000040c0d7981 */ /* 0x000ee2000c1e1900 */
[----:B------:R-:W-:Y:S02]  /*01a0*/  IMAD.MOV.U32 R17, RZ, RZ, 0x1 ;  /* 0x00000001ff117424 */ /* 0x000fe400078e00ff */
[----:B---3--:R-:W-:-:S06]  /*01b0*/  IMAD.WIDE R14, R13, 0x4, R6 ;  /* 0x000000040d0e7825 */ /* 0x008fcc00078e0206 */
[----:B------:R-:W2:Y:S01]  /*01c0*/  ATOMG.E.EXCH.STRONG.GPU PT, R14, desc[UR4][R14.64], R17 ;  /* 0x800000110e0e79a8 */ /* 0x000ea2000c1ef104 */
[----:B------:R-:W-:Y:S01]  /*01d0*/  BSSY.RECONVERGENT B0, `(.L_x_0) ;  /* 0x0000015000007945 */ /* 0x000fe20003800200 */
[----:B--2---:R-:W-:-:S13]  /*01e0*/  ISETP.NE.AND P0, PT, R14, RZ, PT ;  /* 0x000000ff0e00720c */ /* 0x004fda0003f05270 */
[----:B------:R-:W-:Y:S05]  /*01f0*/  @P0 BRA `(.L_x_1) ;  /* 0x0000000000480947 */ /* 0x000fea0003800000 */
[----:B------:R-:W0:Y:S01]  /*0200*/  S2R R15, SR_LANEID ;  /* 0x00000000000f7919 */ /* 0x000e220000000000 */
[----:B------:R-:W-:Y:S01]  /*0210*/  VOTEU.ANY UR6, UPT, PT ;  /* 0x0000000000067886 */ /* 0x000fe200038e0100 */
[----:B------:R-:W1:Y:S01]  /*0220*/  LDC.64 R16, c[0x0][0x3b8] ;  /* 0x0000ee00ff107b82 */ /* 0x000e620000000a00 */
[----:B------:R-:W0:Y:S08]  /*0230*/  FLO.U32 R10, UR6 ;  /* 0x00000006000a7d00 */ /* 0x000e3000080e0000 */
[----:B------:R-:W1:Y:S01]  /*0240*/  POPC R23, UR6 ;  /* 0x0000000600177d09 */ /* 0x000e620008000000 */
[----:B0-----:R-:W-:Y:S01]  /*0250*/  ISETP.EQ.U32.AND P0, PT, R10, R15, PT ;  /* 0x0000000f0a00720c */ /* 0x001fe20003f02070 */
[----:B----4-:R-:W-:-:S05]  /*0260*/  IMAD.WIDE R14, R13, 0x4, R8 ;  /* 0x000000040d0e7825 */ /* 0x010fca00078e0208 */
[----:B------:R-:W-:Y:S07]  /*0270*/  STG.E desc[UR4][R14.64], R0 ;  /* 0x000000000e007986 */ /* 0x000fee000c101904 */
[----:B-1----:R-:W2:Y:S01]  /*0280*/  @P0 ATOMG.E.ADD.STRONG.GPU PT, R17, desc[UR4][R16.64], R23 ;  /* 0x80000017101109a8 */ /* 0x002ea200081ef104 */
[----:B------:R-:W0:Y:S02]  /*0290*/  S2R R12, SR_LTMASK ;  /* 0x00000000000c7919 */ /* 0x000e240000003900 */
[----:B0-----:R-:W-:-:S06]  /*02a0*/  LOP3.LUT R12, R12, UR6, RZ, 0xc0, !PT ;  /* 0x000000060c0c7c12 */ /* 0x001fcc000f8ec0ff */
[----:B------:R-:W0:Y:S01]  /*02b0*/  POPC R12, R12 ;  /* 0x0000000c000c7309 */ /* 0x000e220000000000 */
[----:B--2---:R-:W0:Y:S02]  /*02c0*/  SHFL.IDX PT, R21, R17, R10, 0x1f ;  /* 0x00001f0a11157589 */ /* 0x004e2400000e0000 */
[----:B0-----:R-:W-:-:S04]  /*02d0*/  IADD3 R21, PT, PT, R21, R12, RZ ;  /* 0x0000000c15157210 */ /* 0x001fc80007ffe0ff */
[----:B------:R-:W-:-:S13]  /*02e0*/  ISETP.GE.AND P0, PT, R21, UR7, PT ;  /* 0x0000000715007c0c */ /* 0x000fda000bf06270 */
[----:B------:R-:W0:Y:S02]  /*02f0*/  @!P0 LDC.64 R18, c[0x0][0x3b0] ;  /* 0x0000ec00ff128b82 */ /* 0x000e240000000a00 */
[----:B0-----:R-:W-:-:S05]  /*0300*/  @!P0 IMAD.WIDE R18, R21, 0x4, R18 ;  /* 0x0000000415128825 */ /* 0x001fca00078e0212 */
[----:B------:R0:W-:Y:S02]  /*0310*/  @!P0 STG.E desc[UR4][R18.64], R13 ;  /* 0x0000000d12008986 */ /* 0x0001e4000c101904 */
.L_x_1:
[----:B------:R-:W-:Y:S05]  /*0320*/  BSYNC.RECONVERGENT B0 ;  /* 0x0000000000007941 */ /* 0x000fea0003800200 */
.L_x_0:
[----:B------:R-:W2:Y:S01]  /*0330*/  LDG.E R10, desc[UR4][R2.64+0x4] ;  /* 0x00000404020a7981 */ /* 0x000ea2000c1e1900 */
[----:B------:R-:W-:-:S04]  /*0340*/  IADD3 R11, PT, PT, R11, 0x1, RZ ;  /* 0x000000010b0b7810 */ /* 0x000fc80007ffe0ff */
[----:B--2---:R-:W-:-:S13]  /*0350*/  ISETP.GE.AND P0, PT, R11, R10, PT ;  /* 0x0000000a0b00720c */ /* 0x004fda0003f06270 */
[----:B------:R-:W-:Y:S05]  /*0360*/  @!P0 BRA `(.L_x_2) ;  /* 0xfffffffc00848947 */ /* 0x000fea000383ffff */
[----:B------:R-:W-:Y:S05]  /*0370*/  EXIT ;  /* 0x000000000000794d */ /* 0x000fea0003800000 */
.L_x_3:
[----:B------:R-:W-:-:S00]  /*0380*/  BRA `(.L_x_3) ;  /* 0xfffffffc00fc7947 */ /* 0x000fc0000383ffff */
[----:B------:R-:W-:-:S00]  /*0390*/  NOP ;  /* 0x0000000000007918 */ /* 0x000fc00000000000 */
        /* <DEDUP_REMOVED lines=14> */
.L_x_4:


//--------------------- .nv.shared.reserved.0     --------------------------
	.section	.nv.shared.reserved.0,"aw",@nobits
	.weak		__nv_reservedSMEM_offset_0_alias
	.size		__nv_reservedSMEM_offset_0_alias, 0, 64
	.other		__nv_reservedSMEM_offset_0_alias,@"STO_CUDA_RESERVED_SHARED STV_DEFAULT"
__nv_reservedSMEM_offset_0_alias:
	.zero		0
	.zero		64


//--------------------- .nv.constant0._Z16bfs_round_kernelPKiS0_S0_iiPiS1_S1_S1_i --------------------------
	.section	.nv.constant0._Z16bfs_round_kernelPKiS0_S0_iiPiS1_S1_S1_i,"a",@progbits
	.sectionflags	@""
	.align	4
.nv.constant0._Z16bfs_round_kernelPKiS0_S0_iiPiS1_S1_S1_i:
	.zero		964


//--------------------- SYMBOLS --------------------------

	.type		.nv.reservedSmem.offset0,@object
	.size		.nv.reservedSmem.offset0,0x4
